	.headerflags	@"EF_CUDA_TEXMODE_UNIFIED EF_CUDA_64BIT_ADDRESS EF_CUDA_ACCELERATORS EF_CUDA_SM90 EF_CUDA_VIRTUAL_SM(EF_CUDA_SM90)"
	.elftype	@"ET_EXEC"


//--------------------- .nv.info                  --------------------------
	.section	.nv.info,"",@"SHT_CUDA_INFO"
	.align	4


	//----- nvinfo : EIATTR_REGCOUNT
	.align		4
        /*0000*/ 	.byte	0x04, 0x2f
        /*0002*/ 	.short	(.L_3 - .L_2)
	.align		4
.L_2:
        /*0004*/ 	.word	index@(triton_poi_fused__native_batch_norm_legit_no_training_convolution_relu_23)
        /*0008*/ 	.word	0x00000016


	//----- nvinfo : EIATTR_MIN_STACK_SIZE
	.align		4
.L_3:
        /*000c*/ 	.byte	0x04, 0x12
        /*000e*/ 	.short	(.L_5 - .L_4)
	.align		4
.L_4:
        /*0010*/ 	.word	index@(triton_poi_fused__native_batch_norm_legit_no_training_convolution_relu_23)
        /*0014*/ 	.word	0x00000000


	//----- nvinfo : EIATTR_FRAME_SIZE
	.align		4
.L_5:
        /*0018*/ 	.byte	0x04, 0x11
        /*001a*/ 	.short	(.L_7 - .L_6)
	.align		4
.L_6:
        /*001c*/ 	.word	index@(triton_poi_fused__native_batch_norm_legit_no_training_convolution_relu_23)
        /*0020*/ 	.word	0x00000000


	//----- nvinfo : EIATTR_MIN_STACK_SIZE
	.align		4
.L_7:
        /*0024*/ 	.byte	0x04, 0x12
        /*0026*/ 	.short	(.L_9 - .L_8)
	.align		4
.L_8:
        /*0028*/ 	.word	index@(triton_poi_fused__native_batch_norm_legit_no_training_convolution_relu_23)
        /*002c*/ 	.word	0x00000000
.L_9:


//--------------------- .nv.info.triton_poi_fused__native_batch_norm_legit_no_training_convolution_relu_23 --------------------------
	.section	.nv.info.triton_poi_fused__native_batch_norm_legit_no_training_convolution_relu_23,"",@"SHT_CUDA_INFO"
	.sectionflags	@""
	.align	4


	//----- nvinfo : EIATTR_CUDA_API_VERSION
	.align		4
        /*0000*/ 	.byte	0x04, 0x37
        /*0002*/ 	.short	(.L_11 - .L_10)
.L_10:
        /*0004*/ 	.word	0x0000007c


	//----- nvinfo : EIATTR_KPARAM_INFO
	.align		4
.L_11:
        /*0008*/ 	.byte	0x04, 0x17
        /*000a*/ 	.short	(.L_13 - .L_12)
.L_12:
        /*000c*/ 	.word	0x00000000
        /*0010*/ 	.short	0x0007
        /*0012*/ 	.short	0x0038
        /*0014*/ 	.byte	0x00, 0xf0, 0x11, 0x00


	//----- nvinfo : EIATTR_KPARAM_INFO
	.align		4
.L_13:
        /*0018*/ 	.byte	0x04, 0x17
        /*001a*/ 	.short	(.L_15 - .L_14)
.L_14:
        /*001c*/ 	.word	0x00000000
        /*0020*/ 	.short	0x0006
        /*0022*/ 	.short	0x0030
        /*0024*/ 	.byte	0x00, 0xf4, 0x21, 0x00


	//----- nvinfo : EIATTR_KPARAM_INFO
	.align		4
.L_15:
        /*0028*/ 	.byte	0x04, 0x17
        /*002a*/ 	.short	(.L_17 - .L_16)
.L_16:
        /*002c*/ 	.word	0x00000000
        /*0030*/ 	.short	0x0005
        /*0032*/ 	.short	0x0028
        /*0034*/ 	.byte	0x00, 0xf4, 0x21, 0x00


	//----- nvinfo : EIATTR_KPARAM_INFO
	.align		4
.L_17:
        /*0038*/ 	.byte	0x04, 0x17
        /*003a*/ 	.short	(.L_19 - .L_18)
.L_18:
        /*003c*/ 	.word	0x00000000
        /*0040*/ 	.short	0x0004
        /*0042*/ 	.short	0x0020
        /*0044*/ 	.byte	0x00, 0xf4, 0x21, 0x00


	//----- nvinfo : EIATTR_KPARAM_INFO
	.align		4
.L_19:
        /*0048*/ 	.byte	0x04, 0x17
        /*004a*/ 	.short	(.L_21 - .L_20)
.L_20:
        /*004c*/ 	.word	0x00000000
        /*0050*/ 	.short	0x0003
        /*0052*/ 	.short	0x0018
        /*0054*/ 	.byte	0x00, 0xf4, 0x21, 0x00


	//----- nvinfo : EIATTR_KPARAM_INFO
	.align		4
.L_21:
        /*0058*/ 	.byte	0x04, 0x17
        /*005a*/ 	.short	(.L_23 - .L_22)
.L_22:
        /*005c*/ 	.word	0x00000000
        /*0060*/ 	.short	0x0002
        /*0062*/ 	.short	0x0010
        /*0064*/ 	.byte	0x00, 0xf4, 0x21, 0x00


	//----- nvinfo : EIATTR_KPARAM_INFO
	.align		4
.L_23:
        /*0068*/ 	.byte	0x04, 0x17
        /*006a*/ 	.short	(.L_25 - .L_24)
.L_24:
        /*006c*/ 	.word	0x00000000
        /*0070*/ 	.short	0x0001
        /*0072*/ 	.short	0x0008
        /*0074*/ 	.byte	0x00, 0xf4, 0x21, 0x00


	//----- nvinfo : EIATTR_KPARAM_INFO
	.align		4
.L_25:
        /*0078*/ 	.byte	0x04, 0x17
        /*007a*/ 	.short	(.L_27 - .L_26)
.L_26:
        /*007c*/ 	.word	0x00000000
        /*0080*/ 	.short	0x0000
        /*0082*/ 	.short	0x0000
        /*0084*/ 	.byte	0x00, 0xf4, 0x21, 0x00


	//----- nvinfo : EIATTR_SPARSE_MMA_MASK
	.align		4
.L_27:
        /*0088*/ 	.byte	0x03, 0x50
        /*008a*/ 	.short	0x0000


	//----- nvinfo : EIATTR_MAXREG_COUNT
	.align		4
        /*008c*/ 	.byte	0x03, 0x1b
        /*008e*/ 	.short	0x00ff


	//----- nvinfo : EIATTR_EXIT_INSTR_OFFSETS
	.align		4
        /*0090*/ 	.byte	0x04, 0x1c
        /*0092*/ 	.short	(.L_29 - .L_28)


	//   ....[0]....
.L_28:
        /*0094*/ 	.word	0x000003c0


	//----- nvinfo : EIATTR_REQNTID
	.align		4
.L_29:
        /*0098*/ 	.byte	0x04, 0x10
        /*009a*/ 	.short	(.L_31 - .L_30)
.L_30:
        /*009c*/ 	.word	0x00000080
        /*00a0*/ 	.word	0x00000001
        /*00a4*/ 	.word	0x00000001


	//----- nvinfo : EIATTR_CBANK_PARAM_SIZE
	.align		4
.L_31:
        /*00a8*/ 	.byte	0x03, 0x19
        /*00aa*/ 	.short	0x003c


	//----- nvinfo : EIATTR_PARAM_CBANK
	.align		4
        /*00ac*/ 	.byte	0x04, 0x0a
        /*00ae*/ 	.short	(.L_33 - .L_32)
	.align		4
.L_32:
        /*00b0*/ 	.word	index@(.nv.constant0.triton_poi_fused__native_batch_norm_legit_no_training_convolution_relu_23)
        /*00b4*/ 	.short	0x0210
        /*00b6*/ 	.short	0x003c


	//----- nvinfo : EIATTR_SW_WAR
	.align		4
.L_33:
        /*00b8*/ 	.byte	0x04, 0x36
        /*00ba*/ 	.short	(.L_35 - .L_34)
.L_34:
        /*00bc*/ 	.word	0x00000008
.L_35:


//--------------------- .nv.callgraph             --------------------------
	.section	.nv.callgraph,"",@"SHT_CUDA_CALLGRAPH"
	.align	4
	.sectionentsize	8
	.align		4
        /*0000*/ 	.word	0x00000000
	.align		4
        /*0004*/ 	.word	0xffffffff
	.align		4
        /*0008*/ 	.word	0x00000000
	.align		4
        /*000c*/ 	.word	0xfffffffe
	.align		4
        /*0010*/ 	.word	0x00000000
	.align		4
        /*0014*/ 	.word	0xfffffffd
	.align		4
        /*0018*/ 	.word	0x00000000
	.align		4
        /*001c*/ 	.word	0xfffffffc


//--------------------- .nv.constant4             --------------------------
	.section	.nv.constant4,"a",@progbits
	.align	8
	.align		8
.nv.constant4:
        /*0000*/ 	.dword	_$_str
	.align		8
        /*0008*/ 	.dword	_$_str_$_2


//--------------------- .text.triton_poi_fused__native_batch_norm_legit_no_training_convolution_relu_23 --------------------------
	.section	.text.triton_poi_fused__native_batch_norm_legit_no_training_convolution_relu_23,"ax",@progbits
	.align	128
        .global         triton_poi_fused__native_batch_norm_legit_no_training_convolution_relu_23
        .type           triton_poi_fused__native_batch_norm_legit_no_training_convolution_relu_23,@function
        .size           triton_poi_fused__native_batch_norm_legit_no_training_convolution_relu_23,(.L_x_1 - triton_poi_fused__native_batch_norm_legit_no_training_convolution_relu_23)
        .other          triton_poi_fused__native_batch_norm_legit_no_training_convolution_relu_23,@"STO_CUDA_ENTRY STV_DEFAULT"
triton_poi_fused__native_batch_norm_legit_no_training_convolution_relu_23:
.text.triton_poi_fused__native_batch_norm_legit_no_training_convolution_relu_23:
[----:B------:R-:W-:Y:S01]  /*0000*/  LDC R1, c[0x0][0x28] ;  /* 0x00000a00ff017b82 */ /* 0x000fe20000000800 */
[----:B------:R-:W1:Y:S07]  /*0010*/  S2R R0, SR_TID.X ;  /* 0x0000000000007919 */ /* 0x000e6e0000002100 */
[----:B------:R-:W2:Y:S01]  /*0020*/  LDC.64 R14, c[0x0][0x228] ;  /* 0x00008a00ff0e7b82 */ /* 0x000ea20000000a00 */
[----:B------:R-:W-:Y:S01]  /*0030*/  ULDC.64 UR4, c[0x0][0x208] ;  /* 0x0000820000047ab9 */ /* 0x000fe20000000a00 */
[----:B------:R-:W3:Y:S06]  /*0040*/  S2R R5, SR_CTAID.X ;  /* 0x0000000000057919 */ /* 0x000eec0000002500 */
[----:B------:R-:W4:Y:S08]  /*0050*/  LDC.64 R10, c[0x0][0x218] ;  /* 0x00008600ff0a7b82 */ /* 0x000f300000000a00 */
[----:B------:R-:W5:Y:S08]  /*0060*/  LDC.64 R12, c[0x0][0x220] ;  /* 0x00008800ff0c7b82 */ /* 0x000f700000000a00 */
[----:B------:R-:W4:Y:S01]  /*0070*/  LDC.64 R16, c[0x0][0x230] ;  /* 0x00008c00ff107b82 */ /* 0x000f220000000a00 */
[----:B-1----:R-:W-:-:S02]  /*0080*/  SHF.L.U32 R0, R0, 0x1, RZ ;  /* 0x0000000100007819 */ /* 0x002fc400000006ff */
[----:B---3--:R-:W-:Y:S02]  /*0090*/  SHF.R.S32.HI R3, RZ, 0x17, R5 ;  /* 0x00000017ff037819 */ /* 0x008fe40000011405 */
[----:B------:R-:W-:Y:S02]  /*00a0*/  LOP3.LUT R0, R0, 0xfe, RZ, 0xc0, !PT ;  /* 0x000000fe00007812 */ /* 0x000fe400078ec0ff */
[----:B------:R-:W-:Y:S02]  /*00b0*/  SGXT R3, R3, 0x1 ;  /* 0x000000010303781a */ /* 0x000fe40000000200 */
[----:B------:R-:W-:Y:S02]  /*00c0*/  LEA R0, R5, R0, 0x8 ;  /* 0x0000000005007211 */ /* 0x000fe400078e40ff */
[----:B------:R-:W1:Y:S02]  /*00d0*/  LDC.64 R4, c[0x0][0x238] ;  /* 0x00008e00ff047b82 */ /* 0x000e640000000a00 */
[----:B------:R-:W-:-:S04]  /*00e0*/  LEA.HI R3, R3, R0, RZ, 0x4 ;  /* 0x0000000003037211 */ /* 0x000fc800078f20ff */
[--C-:B------:R-:W-:Y:S02]  /*00f0*/  SHF.R.S32.HI R2, RZ, 0x4, R3.reuse ;  /* 0x00000004ff027819 */ /* 0x100fe40000011403 */
[----:B------:R-:W-:-:S04]  /*0100*/  SHF.R.S32.HI R3, RZ, 0x1f, R3 ;  /* 0x0000001fff037819 */ /* 0x000fc80000011403 */
[----:B------:R-:W-:-:S04]  /*0110*/  LEA.HI R3, R3, R2, RZ, 0x8 ;  /* 0x0000000203037211 */ /* 0x000fc800078f40ff */
[----:B------:R-:W-:-:S04]  /*0120*/  LOP3.LUT R3, R3, 0xffffff00, RZ, 0xc0, !PT ;  /* 0xffffff0003037812 */ /* 0x000fc800078ec0ff */
[----:B------:R-:W-:Y:S02]  /*0130*/  IADD3 R19, R2, -R3, RZ ;  /* 0x8000000302137210 */ /* 0x000fe40007ffe0ff */
[----:B------:R-:W3:Y:S03]  /*0140*/  LDC.64 R2, c[0x0][0x210] ;  /* 0x00008400ff027b82 */ /* 0x000ee60000000a00 */
[----:B--2---:R-:W-:-:S05]  /*0150*/  IMAD.WIDE R14, R19, 0x4, R14 ;  /* 0x00000004130e7825 */ /* 0x004fca00078e020e */
[----:B------:R2:W2:Y:S01]  /*0160*/  LDG.E.EL R18, desc[UR4][R14.64] ;  /* 0x000000040e127981 */ /* 0x0004a2000c2e1900 */
[----:B----4-:R-:W-:-:S04]  /*0170*/  IMAD.WIDE R10, R19, 0x4, R10 ;  /* 0x00000004130a7825 */ /* 0x010fc800078e020a */
[----:B-----5:R-:W-:Y:S01]  /*0180*/  IMAD.WIDE R12, R19, 0x4, R12 ;  /* 0x00000004130c7825 */ /* 0x020fe200078e020c */
[----:B------:R4:W5:Y:S04]  /*0190*/  LDG.E.EL R8, desc[UR4][R10.64] ;  /* 0x000000040a087981 */ /* 0x000968000c2e1900 */
[----:B------:R-:W5:Y:S01]  /*01a0*/  LDG.E.EL R9, desc[UR4][R12.64] ;  /* 0x000000040c097981 */ /* 0x000f62000c2e1900 */
[----:B---3--:R-:W-:-:S05]  /*01b0*/  IMAD.WIDE R2, R0, 0x4, R2 ;  /* 0x0000000400027825 */ /* 0x008fca00078e0202 */
[----:B------:R-:W5:Y:S01]  /*01c0*/  LDG.E.64 R6, desc[UR4][R2.64] ;  /* 0x0000000402067981 */ /* 0x000f62000c1e1b00 */
[----:B0-2---:R-:W-:-:S04]  /*01d0*/  IMAD.WIDE R14, R19, 0x4, R16 ;  /* 0x00000004130e7825 */ /* 0x005fc800078e0210 */
[----:B-1----:R-:W-:Y:S02]  /*01e0*/  IMAD.WIDE R16, R19, 0x4, R4 ;  /* 0x0000000413107825 */ /* 0x002fe400078e0204 */
[----:B------:R-:W2:Y:S01]  /*01f0*/  LDG.E.EL R14, desc[UR4][R14.64] ;  /* 0x000000040e0e7981 */ /* 0x000ea2000c2e1900 */
[----:B----4-:R-:W-:Y:S01]  /*0200*/  HFMA2.MMA R10, -RZ, RZ, 1.625, 0 ;  /* 0x3e800000ff0a7435 */ /* 0x010fe200000001ff */
[----:B------:R-:W0:Y:S02]  /*0210*/  LDC.64 R4, c[0x0][0x240] ;  /* 0x00009000ff047b82 */ /* 0x000e240000000a00 */
[----:B------:R-:W2:Y:S01]  /*0220*/  LDG.E.EL R17, desc[UR4][R16.64] ;  /* 0x0000000410117981 */ /* 0x000ea2000c2e1900 */
[----:B0-----:R-:W-:-:S04]  /*0230*/  IMAD.WIDE R4, R0, 0x4, R4 ;  /* 0x0000000400047825 */ /* 0x001fc800078e0204 */
[----:B------:R-:W-:-:S04]  /*0240*/  FADD R18, R18, 9.9999997473787516356e-06 ;  /* 0x3727c5ac12127421 */ /* 0x000fc80000000000 */
[----:B------:R-:W0:Y:S02]  /*0250*/  MUFU.SQRT R19, R18 ;  /* 0x0000001200137308 */ /* 0x000e240000002000 */
[C---:B0-----:R-:W-:Y:S02]  /*0260*/  FSETP.GT.AND P0, PT, R19.reuse, 8.50705917302346158658e+37, PT ;  /* 0x7e8000001300780b */ /* 0x041fe40003f04000 */
[----:B------:R-:W-:-:S11]  /*0270*/  FSETP.GEU.AND P1, PT, R19, 1.175494350822287508e-38, PT ;  /* 0x008000001300780b */ /* 0x000fd60003f2e000 */
[----:B------:R-:W-:-:S04]  /*0280*/  @P0 FMUL R19, R19, 0.25 ;  /* 0x3e80000013130820 */ /* 0x000fc80000400000 */
[----:B------:R-:W-:-:S06]  /*0290*/  @!P1 FMUL R19, R19, 16777216 ;  /* 0x4b80000013139820 */ /* 0x000fcc0000400000 */
[----:B------:R-:W0:Y:S01]  /*02a0*/  MUFU.RCP R19, R19 ;  /* 0x0000001300137308 */ /* 0x000e220000001000 */
[----:B------:R-:W-:Y:S01]  /*02b0*/  FSEL R10, R10, 1, P0 ;  /* 0x3f8000000a0a7808 */ /* 0x000fe20000000000 */
[--C-:B-----5:R-:W-:Y:S01]  /*02c0*/  FADD R6, R6, R8.reuse ;  /* 0x0000000806067221 */ /* 0x120fe20000000000 */
[----:B------:R-:W-:-:S03]  /*02d0*/  FADD R7, R7, R8 ;  /* 0x0000000807077221 */ /* 0x000fc60000000000 */
[----:B------:R-:W-:Y:S01]  /*02e0*/  @!P1 FMUL R10, R10, 16777216 ;  /* 0x4b8000000a0a9820 */ /* 0x000fe20000400000 */
[C---:B------:R-:W-:Y:S01]  /*02f0*/  FADD R8, -R9.reuse, R6 ;  /* 0x0000000609087221 */ /* 0x040fe20000000100 */
[----:B------:R-:W-:Y:S02]  /*0300*/  FADD R9, -R9, R7 ;  /* 0x0000000709097221 */ /* 0x000fe40000000100 */
[----:B0-----:R-:W-:-:S04]  /*0310*/  FMUL R10, R19, R10 ;  /* 0x0000000a130a7220 */ /* 0x001fc80000400000 */
[-C--:B------:R-:W-:Y:S01]  /*0320*/  FMUL R8, R8, R10.reuse ;  /* 0x0000000a08087220 */ /* 0x080fe20000400000 */
[----:B------:R-:W-:-:S03]  /*0330*/  FMUL R10, R9, R10 ;  /* 0x0000000a090a7220 */ /* 0x000fc60000400000 */
[C-C-:B--2---:R-:W-:Y:S01]  /*0340*/  FFMA R8, R14.reuse, R8, R17.reuse ;  /* 0x000000080e087223 */ /* 0x144fe20000000011 */
[----:B------:R-:W-:-:S04]  /*0350*/  FFMA R10, R14, R10, R17 ;  /* 0x0000000a0e0a7223 */ /* 0x000fc80000000011 */
[----:B------:R-:W-:Y:S02]  /*0360*/  FSETP.GEU.AND P0, PT, R8, RZ, PT ;  /* 0x000000ff0800720b */ /* 0x000fe40003f0e000 */
[----:B------:R-:W-:Y:S02]  /*0370*/  FSETP.GEU.AND P1, PT, R10, RZ, PT ;  /* 0x000000ff0a00720b */ /* 0x000fe40003f2e000 */
[----:B------:R-:W-:Y:S02]  /*0380*/  FSEL R8, R8, RZ, P0 ;  /* 0x000000ff08087208 */ /* 0x000fe40000000000 */
[----:B------:R-:W-:Y:S01]  /*0390*/  FSEL R9, R10, RZ, P1 ;  /* 0x000000ff0a097208 */ /* 0x000fe20000800000 */
[----:B------:R-:W-:Y:S04]  /*03a0*/  STG.E.64 desc[UR4][R2.64], R6 ;  /* 0x0000000602007986 */ /* 0x000fe8000c101b04 */
[----:B------:R-:W-:Y:S01]  /*03b0*/  STG.E.64 desc[UR4][R4.64], R8 ;  /* 0x0000000804007986 */ /* 0x000fe2000c101b04 */
[----:B------:R-:W-:Y:S05]  /*03c0*/  EXIT ;  /* 0x000000000000794d */ /* 0x000fea0003800000 */
.L_x_0:
[----:B------:R-:W-:-:S00]  /*03d0*/  BRA `(.L_x_0) ;  /* 0xfffffffc00fc7947 */ /* 0x000fc0000383ffff */
[----:B------:R-:W-:-:S00]  /*03e0*/  NOP ;  /* 0x0000000000007918 */ /* 0x000fc00000000000 */
        /* <DEDUP_REMOVED lines=9> */
.L_x_1:


//--------------------- .nv.global.init           --------------------------
	.section	.nv.global.init,"aw",@progbits
.nv.global.init:
	.type		_$_str,@object
	.size		_$_str,(_$_str_$_2 - _$_str)
_$_str:
        /*0000*/ 	.byte	0x5f, 0x5f, 0x43, 0x55, 0x44, 0x41, 0x5f, 0x46, 0x54, 0x5a, 0x00
	.type		_$_str_$_2,@object
	.size		_$_str_$_2,(.L_1 - _$_str_$_2)
_$_str_$_2:
        /*000b*/ 	.byte	0x5f, 0x5f, 0x43, 0x55, 0x44, 0x41, 0x5f, 0x50, 0x52, 0x45, 0x43, 0x5f, 0x53, 0x51, 0x52, 0x54
        /*001b*/ 	.byte	0x00
.L_1:


//--------------------- .nv.constant0.triton_poi_fused__native_batch_norm_legit_no_training_convolution_relu_23 --------------------------
	.section	.nv.constant0.triton_poi_fused__native_batch_norm_legit_no_training_convolution_relu_23,"a",@progbits
	.sectionflags	@""
	.align	4
.nv.constant0.triton_poi_fused__native_batch_norm_legit_no_training_convolution_relu_23:
	.zero		588
